	.headerflags	@"EF_CUDA_TEXMODE_UNIFIED EF_CUDA_64BIT_ADDRESS EF_CUDA_ACCELERATORS EF_CUDA_SM90 EF_CUDA_VIRTUAL_SM(EF_CUDA_SM90)"
	.elftype	@"ET_EXEC"


//--------------------- .nv.info                  --------------------------
	.section	.nv.info,"",@"SHT_CUDA_INFO"
	.align	4


	//----- nvinfo : EIATTR_REGCOUNT
	.align		4
        /*0000*/ 	.byte	0x04, 0x2f
        /*0002*/ 	.short	(.L_3 - .L_2)
	.align		4
.L_2:
        /*0004*/ 	.word	index@(triton_poi_fused__native_batch_norm_legit_no_training_relu_2)
        /*0008*/ 	.word	0x00000011


	//----- nvinfo : EIATTR_MIN_STACK_SIZE
	.align		4
.L_3:
        /*000c*/ 	.byte	0x04, 0x12
        /*000e*/ 	.short	(.L_5 - .L_4)
	.align		4
.L_4:
        /*0010*/ 	.word	index@(triton_poi_fused__native_batch_norm_legit_no_training_relu_2)
        /*0014*/ 	.word	0x00000000


	//----- nvinfo : EIATTR_FRAME_SIZE
	.align		4
.L_5:
        /*0018*/ 	.byte	0x04, 0x11
        /*001a*/ 	.short	(.L_7 - .L_6)
	.align		4
.L_6:
        /*001c*/ 	.word	index@(triton_poi_fused__native_batch_norm_legit_no_training_relu_2)
        /*0020*/ 	.word	0x00000000


	//----- nvinfo : EIATTR_MIN_STACK_SIZE
	.align		4
.L_7:
        /*0024*/ 	.byte	0x04, 0x12
        /*0026*/ 	.short	(.L_9 - .L_8)
	.align		4
.L_8:
        /*0028*/ 	.word	index@(triton_poi_fused__native_batch_norm_legit_no_training_relu_2)
        /*002c*/ 	.word	0x00000000
.L_9:


//--------------------- .nv.info.triton_poi_fused__native_batch_norm_legit_no_training_relu_2 --------------------------
	.section	.nv.info.triton_poi_fused__native_batch_norm_legit_no_training_relu_2,"",@"SHT_CUDA_INFO"
	.sectionflags	@""
	.align	4


	//----- nvinfo : EIATTR_CUDA_API_VERSION
	.align		4
        /*0000*/ 	.byte	0x04, 0x37
        /*0002*/ 	.short	(.L_11 - .L_10)
.L_10:
        /*0004*/ 	.word	0x0000007c


	//----- nvinfo : EIATTR_KPARAM_INFO
	.align		4
.L_11:
        /*0008*/ 	.byte	0x04, 0x17
        /*000a*/ 	.short	(.L_13 - .L_12)
.L_12:
        /*000c*/ 	.word	0x00000000
        /*0010*/ 	.short	0x0006
        /*0012*/ 	.short	0x0030
        /*0014*/ 	.byte	0x00, 0xf0, 0x11, 0x00


	//----- nvinfo : EIATTR_KPARAM_INFO
	.align		4
.L_13:
        /*0018*/ 	.byte	0x04, 0x17
        /*001a*/ 	.short	(.L_15 - .L_14)
.L_14:
        /*001c*/ 	.word	0x00000000
        /*0020*/ 	.short	0x0005
        /*0022*/ 	.short	0x0028
        /*0024*/ 	.byte	0x00, 0xf4, 0x21, 0x00


	//----- nvinfo : EIATTR_KPARAM_INFO
	.align		4
.L_15:
        /*0028*/ 	.byte	0x04, 0x17
        /*002a*/ 	.short	(.L_17 - .L_16)
.L_16:
        /*002c*/ 	.word	0x00000000
        /*0030*/ 	.short	0x0004
        /*0032*/ 	.short	0x0020
        /*0034*/ 	.byte	0x00, 0xf4, 0x21, 0x00


	//----- nvinfo : EIATTR_KPARAM_INFO
	.align		4
.L_17:
        /*0038*/ 	.byte	0x04, 0x17
        /*003a*/ 	.short	(.L_19 - .L_18)
.L_18:
        /*003c*/ 	.word	0x00000000
        /*0040*/ 	.short	0x0003
        /*0042*/ 	.short	0x0018
        /*0044*/ 	.byte	0x00, 0xf4, 0x21, 0x00


	//----- nvinfo : EIATTR_KPARAM_INFO
	.align		4
.L_19:
        /*0048*/ 	.byte	0x04, 0x17
        /*004a*/ 	.short	(.L_21 - .L_20)
.L_20:
        /*004c*/ 	.word	0x00000000
        /*0050*/ 	.short	0x0002
        /*0052*/ 	.short	0x0010
        /*0054*/ 	.byte	0x00, 0xf4, 0x21, 0x00


	//----- nvinfo : EIATTR_KPARAM_INFO
	.align		4
.L_21:
        /*0058*/ 	.byte	0x04, 0x17
        /*005a*/ 	.short	(.L_23 - .L_22)
.L_22:
        /*005c*/ 	.word	0x00000000
        /*0060*/ 	.short	0x0001
        /*0062*/ 	.short	0x0008
        /*0064*/ 	.byte	0x00, 0xf4, 0x21, 0x00


	//----- nvinfo : EIATTR_KPARAM_INFO
	.align		4
.L_23:
        /*0068*/ 	.byte	0x04, 0x17
        /*006a*/ 	.short	(.L_25 - .L_24)
.L_24:
        /*006c*/ 	.word	0x00000000
        /*0070*/ 	.short	0x0000
        /*0072*/ 	.short	0x0000
        /*0074*/ 	.byte	0x00, 0xf4, 0x21, 0x00


	//----- nvinfo : EIATTR_SPARSE_MMA_MASK
	.align		4
.L_25:
        /*0078*/ 	.byte	0x03, 0x50
        /*007a*/ 	.short	0x0000


	//----- nvinfo : EIATTR_MAXREG_COUNT
	.align		4
        /*007c*/ 	.byte	0x03, 0x1b
        /*007e*/ 	.short	0x00ff


	//----- nvinfo : EIATTR_EXIT_INSTR_OFFSETS
	.align		4
        /*0080*/ 	.byte	0x04, 0x1c
        /*0082*/ 	.short	(.L_27 - .L_26)


	//   ....[0]....
.L_26:
        /*0084*/ 	.word	0x00000350


	//----- nvinfo : EIATTR_REQNTID
	.align		4
.L_27:
        /*0088*/ 	.byte	0x04, 0x10
        /*008a*/ 	.short	(.L_29 - .L_28)
.L_28:
        /*008c*/ 	.word	0x00000080
        /*0090*/ 	.word	0x00000001
        /*0094*/ 	.word	0x00000001


	//----- nvinfo : EIATTR_CBANK_PARAM_SIZE
	.align		4
.L_29:
        /*0098*/ 	.byte	0x03, 0x19
        /*009a*/ 	.short	0x0034


	//----- nvinfo : EIATTR_PARAM_CBANK
	.align		4
        /*009c*/ 	.byte	0x04, 0x0a
        /*009e*/ 	.short	(.L_31 - .L_30)
	.align		4
.L_30:
        /*00a0*/ 	.word	index@(.nv.constant0.triton_poi_fused__native_batch_norm_legit_no_training_relu_2)
        /*00a4*/ 	.short	0x0210
        /*00a6*/ 	.short	0x0034


	//----- nvinfo : EIATTR_SW_WAR
	.align		4
.L_31:
        /*00a8*/ 	.byte	0x04, 0x36
        /*00aa*/ 	.short	(.L_33 - .L_32)
.L_32:
        /*00ac*/ 	.word	0x00000008
.L_33:


//--------------------- .nv.callgraph             --------------------------
	.section	.nv.callgraph,"",@"SHT_CUDA_CALLGRAPH"
	.align	4
	.sectionentsize	8
	.align		4
        /*0000*/ 	.word	0x00000000
	.align		4
        /*0004*/ 	.word	0xffffffff
	.align		4
        /*0008*/ 	.word	0x00000000
	.align		4
        /*000c*/ 	.word	0xfffffffe
	.align		4
        /*0010*/ 	.word	0x00000000
	.align		4
        /*0014*/ 	.word	0xfffffffd
	.align		4
        /*0018*/ 	.word	0x00000000
	.align		4
        /*001c*/ 	.word	0xfffffffc


//--------------------- .nv.constant4             --------------------------
	.section	.nv.constant4,"a",@progbits
	.align	8
	.align		8
.nv.constant4:
        /*0000*/ 	.dword	_$_str
	.align		8
        /*0008*/ 	.dword	_$_str_$_2


//--------------------- .text.triton_poi_fused__native_batch_norm_legit_no_training_relu_2 --------------------------
	.section	.text.triton_poi_fused__native_batch_norm_legit_no_training_relu_2,"ax",@progbits
	.align	128
        .global         triton_poi_fused__native_batch_norm_legit_no_training_relu_2
        .type           triton_poi_fused__native_batch_norm_legit_no_training_relu_2,@function
        .size           triton_poi_fused__native_batch_norm_legit_no_training_relu_2,(.L_x_1 - triton_poi_fused__native_batch_norm_legit_no_training_relu_2)
        .other          triton_poi_fused__native_batch_norm_legit_no_training_relu_2,@"STO_CUDA_ENTRY STV_DEFAULT"
triton_poi_fused__native_batch_norm_legit_no_training_relu_2:
.text.triton_poi_fused__native_batch_norm_legit_no_training_relu_2:
[----:B------:R-:W-:Y:S01]  /*0000*/  LDC R1, c[0x0][0x28] ;  /* 0x00000a00ff017b82 */ /* 0x000fe20000000800 */
[----:B------:R-:W1:Y:S07]  /*0010*/  S2R R0, SR_TID.X ;  /* 0x0000000000007919 */ /* 0x000e6e0000002100 */
[----:B------:R-:W2:Y:S01]  /*0020*/  LDC.64 R6, c[0x0][0x220] ;  /* 0x00008800ff067b82 */ /* 0x000ea20000000a00 */
[----:B------:R-:W-:Y:S01]  /*0030*/  ULDC.64 UR4, c[0x0][0x208] ;  /* 0x0000820000047ab9 */ /* 0x000fe20000000a00 */
[----:B------:R-:W3:Y:S06]  /*0040*/  S2R R5, SR_CTAID.X ;  /* 0x0000000000057919 */ /* 0x000eec0000002500 */
[----:B------:R-:W4:Y:S08]  /*0050*/  LDC.64 R8, c[0x0][0x228] ;  /* 0x00008a00ff087b82 */ /* 0x000f300000000a00 */
[----:B------:R-:W5:Y:S01]  /*0060*/  LDC.64 R10, c[0x0][0x230] ;  /* 0x00008c00ff0a7b82 */ /* 0x000f620000000a00 */
[----:B-1----:R-:W-:-:S02]  /*0070*/  SHF.L.U32 R0, R0, 0x1, RZ ;  /* 0x0000000100007819 */ /* 0x002fc400000006ff */
[----:B---3--:R-:W-:Y:S02]  /*0080*/  SHF.R.S32.HI R3, RZ, 0x17, R5 ;  /* 0x00000017ff037819 */ /* 0x008fe40000011405 */
[----:B------:R-:W-:Y:S02]  /*0090*/  LOP3.LUT R0, R0, 0xfe, RZ, 0xc0, !PT ;  /* 0x000000fe00007812 */ /* 0x000fe400078ec0ff */
[----:B------:R-:W-:Y:S02]  /*00a0*/  SGXT R3, R3, 0x1 ;  /* 0x000000010303781a */ /* 0x000fe40000000200 */
[----:B------:R-:W-:Y:S02]  /*00b0*/  LEA R0, R5, R0, 0x8 ;  /* 0x0000000005007211 */ /* 0x000fe400078e40ff */
[----:B------:R-:W1:Y:S02]  /*00c0*/  LDC.64 R4, c[0x0][0x218] ;  /* 0x00008600ff047b82 */ /* 0x000e640000000a00 */
[----:B------:R-:W-:-:S04]  /*00d0*/  LEA.HI R3, R3, R0, RZ, 0xa ;  /* 0x0000000003037211 */ /* 0x000fc800078f50ff */
[----:B------:R-:W-:-:S04]  /*00e0*/  SHF.R.S32.HI R3, RZ, 0xa, R3 ;  /* 0x0000000aff037819 */ /* 0x000fc80000011403 */
[----:B------:R-:W-:-:S04]  /*00f0*/  LEA.HI R2, R3, R3, RZ, 0x2 ;  /* 0x0000000303027211 */ /* 0x000fc800078f10ff */
[----:B------:R-:W-:-:S04]  /*0100*/  LOP3.LUT R2, R2, 0xfffffffc, RZ, 0xc0, !PT ;  /* 0xfffffffc02027812 */ /* 0x000fc800078ec0ff */
[----:B------:R-:W-:Y:S02]  /*0110*/  IADD3 R13, R3, -R2, RZ ;  /* 0x80000002030d7210 */ /* 0x000fe40007ffe0ff */
[----:B------:R-:W3:Y:S03]  /*0120*/  LDC.64 R2, c[0x0][0x210] ;  /* 0x00008400ff027b82 */ /* 0x000ee60000000a00 */
[----:B--2---:R-:W-:-:S06]  /*0130*/  IMAD.WIDE R6, R13, 0x4, R6 ;  /* 0x000000040d067825 */ /* 0x004fcc00078e0206 */
[----:B------:R-:W2:Y:S01]  /*0140*/  LDG.E.EL R6, desc[UR4][R6.64] ;  /* 0x0000000406067981 */ /* 0x000ea2000c2e1900 */
[----:B-1----:R-:W-:-:S05]  /*0150*/  IMAD.WIDE R4, R13, 0x4, R4 ;  /* 0x000000040d047825 */ /* 0x002fca00078e0204 */
[----:B------:R1:W2:Y:S01]  /*0160*/  LDG.E.EL R12, desc[UR4][R4.64] ;  /* 0x00000004040c7981 */ /* 0x0002a2000c2e1900 */
[----:B---3--:R-:W-:Y:S01]  /*0170*/  IMAD.WIDE R2, R0, 0x4, R2 ;  /* 0x0000000400027825 */ /* 0x008fe200078e0202 */
[----:B------:R-:W-:Y:S01]  /*0180*/  HFMA2.MMA R14, -RZ, RZ, 1.625, 0 ;  /* 0x3e800000ff0e7435 */ /* 0x000fe200000001ff */
[----:B-1----:R-:W1:Y:S04]  /*0190*/  LDC.64 R4, c[0x0][0x238] ;  /* 0x00008e00ff047b82 */ /* 0x002e680000000a00 */
[----:B------:R-:W3:Y:S01]  /*01a0*/  LDG.E.64 R2, desc[UR4][R2.64] ;  /* 0x0000000402027981 */ /* 0x000ee2000c1e1b00 */
[----:B----4-:R-:W-:-:S04]  /*01b0*/  IMAD.WIDE R8, R13, 0x4, R8 ;  /* 0x000000040d087825 */ /* 0x010fc800078e0208 */
[----:B-----5:R-:W-:Y:S02]  /*01c0*/  IMAD.WIDE R10, R13, 0x4, R10 ;  /* 0x000000040d0a7825 */ /* 0x020fe400078e020a */
[----:B------:R-:W4:Y:S04]  /*01d0*/  LDG.E.EL R8, desc[UR4][R8.64] ;  /* 0x0000000408087981 */ /* 0x000f28000c2e1900 */
[----:B------:R-:W4:Y:S01]  /*01e0*/  LDG.E.EL R11, desc[UR4][R10.64] ;  /* 0x000000040a0b7981 */ /* 0x000f22000c2e1900 */
[----:B-1----:R-:W-:-:S04]  /*01f0*/  IMAD.WIDE R4, R0, 0x4, R4 ;  /* 0x0000000400047825 */ /* 0x002fc800078e0204 */
[----:B--2---:R-:W-:-:S04]  /*0200*/  FADD R6, R6, 9.9999997473787516356e-06 ;  /* 0x3727c5ac06067421 */ /* 0x004fc80000000000 */
[----:B------:R-:W1:Y:S02]  /*0210*/  MUFU.SQRT R7, R6 ;  /* 0x0000000600077308 */ /* 0x000e640000002000 */
[C---:B-1----:R-:W-:Y:S02]  /*0220*/  FSETP.GT.AND P0, PT, R7.reuse, 8.50705917302346158658e+37, PT ;  /* 0x7e8000000700780b */ /* 0x042fe40003f04000 */
[----:B------:R-:W-:-:S11]  /*0230*/  FSETP.GEU.AND P1, PT, R7, 1.175494350822287508e-38, PT ;  /* 0x008000000700780b */ /* 0x000fd60003f2e000 */
[----:B------:R-:W-:-:S04]  /*0240*/  @P0 FMUL R7, R7, 0.25 ;  /* 0x3e80000007070820 */ /* 0x000fc80000400000 */
[----:B------:R-:W-:-:S06]  /*0250*/  @!P1 FMUL R7, R7, 16777216 ;  /* 0x4b80000007079820 */ /* 0x000fcc0000400000 */
[----:B------:R-:W1:Y:S01]  /*0260*/  MUFU.RCP R7, R7 ;  /* 0x0000000700077308 */ /* 0x000e620000001000 */
[----:B------:R-:W-:Y:S01]  /*0270*/  FSEL R14, R14, 1, P0 ;  /* 0x3f8000000e0e7808 */ /* 0x000fe20000000000 */
[----:B---3--:R-:W-:-:S04]  /*0280*/  FADD R2, R2, -R12 ;  /* 0x8000000c02027221 */ /* 0x008fc80000000000 */
[----:B------:R-:W-:Y:S01]  /*0290*/  @!P1 FMUL R14, R14, 16777216 ;  /* 0x4b8000000e0e9820 */ /* 0x000fe20000400000 */
[----:B------:R-:W-:-:S03]  /*02a0*/  FADD R3, R3, -R12 ;  /* 0x8000000c03037221 */ /* 0x000fc60000000000 */
[----:B-1----:R-:W-:-:S04]  /*02b0*/  FMUL R14, R7, R14 ;  /* 0x0000000e070e7220 */ /* 0x002fc80000400000 */
[-C--:B------:R-:W-:Y:S01]  /*02c0*/  FMUL R2, R2, R14.reuse ;  /* 0x0000000e02027220 */ /* 0x080fe20000400000 */
[----:B------:R-:W-:-:S03]  /*02d0*/  FMUL R14, R3, R14 ;  /* 0x0000000e030e7220 */ /* 0x000fc60000400000 */
[C-C-:B----4-:R-:W-:Y:S01]  /*02e0*/  FFMA R2, R8.reuse, R2, R11.reuse ;  /* 0x0000000208027223 */ /* 0x150fe2000000000b */
[----:B------:R-:W-:-:S04]  /*02f0*/  FFMA R14, R8, R14, R11 ;  /* 0x0000000e080e7223 */ /* 0x000fc8000000000b */
[----:B------:R-:W-:Y:S02]  /*0300*/  FSETP.GEU.AND P0, PT, R2, RZ, PT ;  /* 0x000000ff0200720b */ /* 0x000fe40003f0e000 */
[----:B------:R-:W-:Y:S02]  /*0310*/  FSETP.GEU.AND P1, PT, R14, RZ, PT ;  /* 0x000000ff0e00720b */ /* 0x000fe40003f2e000 */
[----:B------:R-:W-:Y:S02]  /*0320*/  FSEL R2, R2, RZ, P0 ;  /* 0x000000ff02027208 */ /* 0x000fe40000000000 */
[----:B------:R-:W-:-:S05]  /*0330*/  FSEL R3, R14, RZ, P1 ;  /* 0x000000ff0e037208 */ /* 0x000fca0000800000 */
[----:B------:R-:W-:Y:S01]  /*0340*/  STG.E.64 desc[UR4][R4.64], R2 ;  /* 0x0000000204007986 */ /* 0x000fe2000c101b04 */
[----:B------:R-:W-:Y:S05]  /*0350*/  EXIT ;  /* 0x000000000000794d */ /* 0x000fea0003800000 */
.L_x_0:
[----:B------:R-:W-:-:S00]  /*0360*/  BRA `(.L_x_0) ;  /* 0xfffffffc00fc7947 */ /* 0x000fc0000383ffff */
[----:B------:R-:W-:-:S00]  /*0370*/  NOP ;  /* 0x0000000000007918 */ /* 0x000fc00000000000 */
        /* <DEDUP_REMOVED lines=8> */
.L_x_1:


//--------------------- .nv.global.init           --------------------------
	.section	.nv.global.init,"aw",@progbits
.nv.global.init:
	.type		_$_str,@object
	.size		_$_str,(_$_str_$_2 - _$_str)
_$_str:
        /*0000*/ 	.byte	0x5f, 0x5f, 0x43, 0x55, 0x44, 0x41, 0x5f, 0x46, 0x54, 0x5a, 0x00
	.type		_$_str_$_2,@object
	.size		_$_str_$_2,(.L_1 - _$_str_$_2)
_$_str_$_2:
        /*000b*/ 	.byte	0x5f, 0x5f, 0x43, 0x55, 0x44, 0x41, 0x5f, 0x50, 0x52, 0x45, 0x43, 0x5f, 0x53, 0x51, 0x52, 0x54
        /*001b*/ 	.byte	0x00
.L_1:


//--------------------- .nv.constant0.triton_poi_fused__native_batch_norm_legit_no_training_relu_2 --------------------------
	.section	.nv.constant0.triton_poi_fused__native_batch_norm_legit_no_training_relu_2,"a",@progbits
	.sectionflags	@""
	.align	4
.nv.constant0.triton_poi_fused__native_batch_norm_legit_no_training_relu_2:
	.zero		580
